	.headerflags	@"EF_CUDA_TEXMODE_UNIFIED EF_CUDA_64BIT_ADDRESS EF_CUDA_ACCELERATORS EF_CUDA_SM90 EF_CUDA_VIRTUAL_SM(EF_CUDA_SM90)"
	.elftype	@"ET_EXEC"


//--------------------- .nv.info                  --------------------------
	.section	.nv.info,"",@"SHT_CUDA_INFO"
	.align	4


	//----- nvinfo : EIATTR_REGCOUNT
	.align		4
        /*0000*/ 	.byte	0x04, 0x2f
        /*0002*/ 	.short	(.L_3 - .L_2)
	.align		4
.L_2:
        /*0004*/ 	.word	index@(triton_poi_fused__native_batch_norm_legit_no_training_silu_31)
        /*0008*/ 	.word	0x00000026


	//----- nvinfo : EIATTR_MIN_STACK_SIZE
	.align		4
.L_3:
        /*000c*/ 	.byte	0x04, 0x12
        /*000e*/ 	.short	(.L_5 - .L_4)
	.align		4
.L_4:
        /*0010*/ 	.word	index@(triton_poi_fused__native_batch_norm_legit_no_training_silu_31)
        /*0014*/ 	.word	0x00000000


	//----- nvinfo : EIATTR_FRAME_SIZE
	.align		4
.L_5:
        /*0018*/ 	.byte	0x04, 0x11
        /*001a*/ 	.short	(.L_7 - .L_6)
	.align		4
.L_6:
        /*001c*/ 	.word	index@(triton_poi_fused__native_batch_norm_legit_no_training_silu_31)
        /*0020*/ 	.word	0x00000000


	//----- nvinfo : EIATTR_MIN_STACK_SIZE
	.align		4
.L_7:
        /*0024*/ 	.byte	0x04, 0x12
        /*0026*/ 	.short	(.L_9 - .L_8)
	.align		4
.L_8:
        /*0028*/ 	.word	index@(triton_poi_fused__native_batch_norm_legit_no_training_silu_31)
        /*002c*/ 	.word	0x00000000
.L_9:


//--------------------- .nv.info.triton_poi_fused__native_batch_norm_legit_no_training_silu_31 --------------------------
	.section	.nv.info.triton_poi_fused__native_batch_norm_legit_no_training_silu_31,"",@"SHT_CUDA_INFO"
	.sectionflags	@""
	.align	4


	//----- nvinfo : EIATTR_CUDA_API_VERSION
	.align		4
        /*0000*/ 	.byte	0x04, 0x37
        /*0002*/ 	.short	(.L_11 - .L_10)
.L_10:
        /*0004*/ 	.word	0x0000007c


	//----- nvinfo : EIATTR_KPARAM_INFO
	.align		4
.L_11:
        /*0008*/ 	.byte	0x04, 0x17
        /*000a*/ 	.short	(.L_13 - .L_12)
.L_12:
        /*000c*/ 	.word	0x00000000
        /*0010*/ 	.short	0x0007
        /*0012*/ 	.short	0x0034
        /*0014*/ 	.byte	0x00, 0xf0, 0x11, 0x00


	//----- nvinfo : EIATTR_KPARAM_INFO
	.align		4
.L_13:
        /*0018*/ 	.byte	0x04, 0x17
        /*001a*/ 	.short	(.L_15 - .L_14)
.L_14:
        /*001c*/ 	.word	0x00000000
        /*0020*/ 	.short	0x0006
        /*0022*/ 	.short	0x0030
        /*0024*/ 	.byte	0x00, 0xf0, 0x11, 0x00


	//----- nvinfo : EIATTR_KPARAM_INFO
	.align		4
.L_15:
        /*0028*/ 	.byte	0x04, 0x17
        /*002a*/ 	.short	(.L_17 - .L_16)
.L_16:
        /*002c*/ 	.word	0x00000000
        /*0030*/ 	.short	0x0005
        /*0032*/ 	.short	0x0028
        /*0034*/ 	.byte	0x00, 0xf4, 0x21, 0x00


	//----- nvinfo : EIATTR_KPARAM_INFO
	.align		4
.L_17:
        /*0038*/ 	.byte	0x04, 0x17
        /*003a*/ 	.short	(.L_19 - .L_18)
.L_18:
        /*003c*/ 	.word	0x00000000
        /*0040*/ 	.short	0x0004
        /*0042*/ 	.short	0x0020
        /*0044*/ 	.byte	0x00, 0xf4, 0x21, 0x00


	//----- nvinfo : EIATTR_KPARAM_INFO
	.align		4
.L_19:
        /*0048*/ 	.byte	0x04, 0x17
        /*004a*/ 	.short	(.L_21 - .L_20)
.L_20:
        /*004c*/ 	.word	0x00000000
        /*0050*/ 	.short	0x0003
        /*0052*/ 	.short	0x0018
        /*0054*/ 	.byte	0x00, 0xf4, 0x21, 0x00


	//----- nvinfo : EIATTR_KPARAM_INFO
	.align		4
.L_21:
        /*0058*/ 	.byte	0x04, 0x17
        /*005a*/ 	.short	(.L_23 - .L_22)
.L_22:
        /*005c*/ 	.word	0x00000000
        /*0060*/ 	.short	0x0002
        /*0062*/ 	.short	0x0010
        /*0064*/ 	.byte	0x00, 0xf4, 0x21, 0x00


	//----- nvinfo : EIATTR_KPARAM_INFO
	.align		4
.L_23:
        /*0068*/ 	.byte	0x04, 0x17
        /*006a*/ 	.short	(.L_25 - .L_24)
.L_24:
        /*006c*/ 	.word	0x00000000
        /*0070*/ 	.short	0x0001
        /*0072*/ 	.short	0x0008
        /*0074*/ 	.byte	0x00, 0xf4, 0x21, 0x00


	//----- nvinfo : EIATTR_KPARAM_INFO
	.align		4
.L_25:
        /*0078*/ 	.byte	0x04, 0x17
        /*007a*/ 	.short	(.L_27 - .L_26)
.L_26:
        /*007c*/ 	.word	0x00000000
        /*0080*/ 	.short	0x0000
        /*0082*/ 	.short	0x0000
        /*0084*/ 	.byte	0x00, 0xf4, 0x21, 0x00


	//----- nvinfo : EIATTR_SPARSE_MMA_MASK
	.align		4
.L_27:
        /*0088*/ 	.byte	0x03, 0x50
        /*008a*/ 	.short	0x0000


	//----- nvinfo : EIATTR_MAXREG_COUNT
	.align		4
        /*008c*/ 	.byte	0x03, 0x1b
        /*008e*/ 	.short	0x00ff


	//----- nvinfo : EIATTR_EXIT_INSTR_OFFSETS
	.align		4
        /*0090*/ 	.byte	0x04, 0x1c
        /*0092*/ 	.short	(.L_29 - .L_28)


	//   ....[0]....
.L_28:
        /*0094*/ 	.word	0x00001b20


	//   ....[1]....
        /*0098*/ 	.word	0x00001b70


	//----- nvinfo : EIATTR_REQNTID
	.align		4
.L_29:
        /*009c*/ 	.byte	0x04, 0x10
        /*009e*/ 	.short	(.L_31 - .L_30)
.L_30:
        /*00a0*/ 	.word	0x00000100
        /*00a4*/ 	.word	0x00000001
        /*00a8*/ 	.word	0x00000001


	//----- nvinfo : EIATTR_CBANK_PARAM_SIZE
	.align		4
.L_31:
        /*00ac*/ 	.byte	0x03, 0x19
        /*00ae*/ 	.short	0x0038


	//----- nvinfo : EIATTR_PARAM_CBANK
	.align		4
        /*00b0*/ 	.byte	0x04, 0x0a
        /*00b2*/ 	.short	(.L_33 - .L_32)
	.align		4
.L_32:
        /*00b4*/ 	.word	index@(.nv.constant0.triton_poi_fused__native_batch_norm_legit_no_training_silu_31)
        /*00b8*/ 	.short	0x0210
        /*00ba*/ 	.short	0x0038


	//----- nvinfo : EIATTR_SW_WAR
	.align		4
.L_33:
        /*00bc*/ 	.byte	0x04, 0x36
        /*00be*/ 	.short	(.L_35 - .L_34)
.L_34:
        /*00c0*/ 	.word	0x00000008
.L_35:


//--------------------- .nv.callgraph             --------------------------
	.section	.nv.callgraph,"",@"SHT_CUDA_CALLGRAPH"
	.align	4
	.sectionentsize	8
	.align		4
        /*0000*/ 	.word	0x00000000
	.align		4
        /*0004*/ 	.word	0xffffffff
	.align		4
        /*0008*/ 	.word	0x00000000
	.align		4
        /*000c*/ 	.word	0xfffffffe
	.align		4
        /*0010*/ 	.word	0x00000000
	.align		4
        /*0014*/ 	.word	0xfffffffd
	.align		4
        /*0018*/ 	.word	0x00000000
	.align		4
        /*001c*/ 	.word	0xfffffffc


//--------------------- .nv.constant4             --------------------------
	.section	.nv.constant4,"a",@progbits
	.align	8
	.align		8
.nv.constant4:
        /*0000*/ 	.dword	_$_str
	.align		8
        /*0008*/ 	.dword	_$_str_$_2


//--------------------- .text.triton_poi_fused__native_batch_norm_legit_no_training_silu_31 --------------------------
	.section	.text.triton_poi_fused__native_batch_norm_legit_no_training_silu_31,"ax",@progbits
	.sectionflags	@"SHF_BARRIERS=1"
	.align	128
        .global         triton_poi_fused__native_batch_norm_legit_no_training_silu_31
        .type           triton_poi_fused__native_batch_norm_legit_no_training_silu_31,@function
        .size           triton_poi_fused__native_batch_norm_legit_no_training_silu_31,(.L_x_1 - triton_poi_fused__native_batch_norm_legit_no_training_silu_31)
        .other          triton_poi_fused__native_batch_norm_legit_no_training_silu_31,@"STO_CUDA_ENTRY STV_DEFAULT"
triton_poi_fused__native_batch_norm_legit_no_training_silu_31:
.text.triton_poi_fused__native_batch_norm_legit_no_training_silu_31:
[----:B------:R-:W0:Y:S01]  /*0000*/  LDC R1, c[0x0][0x28] ;  /* 0x00000a00ff017b82 */ /* 0x000e220000000800 */
[----:B------:R-:W1:Y:S07]  /*0010*/  S2R R0, SR_TID.X ;  /* 0x0000000000007919 */ /* 0x000e6e0000002100 */
[----:B------:R-:W2:Y:S01]  /*0020*/  LDC.64 R8, c[0x0][0x210] ;  /* 0x00008400ff087b82 */ /* 0x000ea20000000a00 */
[----:B------:R-:W-:Y:S02]  /*0030*/  CS2R R16, SRZ ;  /* 0x0000000000107805 */ /* 0x000fe4000001ff00 */
[----:B------:R-:W-:Y:S01]  /*0040*/  CS2R R18, SRZ ;  /* 0x0000000000127805 */ /* 0x000fe2000001ff00 */
[----:B------:R-:W3:Y:S01]  /*0050*/  S2R R21, SR_CTAID.Y ;  /* 0x0000000000157919 */ /* 0x000ee20000002600 */
[----:B------:R-:W-:Y:S01]  /*0060*/  ULDC.64 UR6, c[0x0][0x208] ;  /* 0x0000820000067ab9 */ /* 0x000fe20000000a00 */
[----:B------:R-:W4:Y:S01]  /*0070*/  S2R R3, SR_CTAID.X ;  /* 0x0000000000037919 */ /* 0x000f220000002500 */
[----:B------:R-:W-:-:S02]  /*0080*/  CS2R R6, SRZ ;  /* 0x0000000000067805 */ /* 0x000fc4000001ff00 */
[----:B------:R-:W-:Y:S01]  /*0090*/  CS2R R14, SRZ ;  /* 0x00000000000e7805 */ /* 0x000fe2000001ff00 */
[----:B------:R-:W5:Y:S01]  /*00a0*/  S2UR UR5, SR_CgaCtaId ;  /* 0x00000000000579c3 */ /* 0x000f620000008800 */
[----:B------:R-:W-:-:S07]  /*00b0*/  UMOV UR4, 0x400 ;  /* 0x0000040000047882 */ /* 0x000fce0000000000 */
[----:B------:R-:W5:Y:S01]  /*00c0*/  LDC.64 R32, c[0x0][0x220] ;  /* 0x00008800ff207b82 */ /* 0x000f620000000a00 */
[----:B-1----:R-:W-:Y:S02]  /*00d0*/  SHF.L.U32 R24, R0, 0x2, RZ ;  /* 0x0000000200187819 */ /* 0x002fe400000006ff */
[----:B------:R-:W-:Y:S02]  /*00e0*/  SHF.R.U32.HI R4, RZ, 0x6, R0 ;  /* 0x00000006ff047819 */ /* 0x000fe40000011600 */
[----:B------:R-:W-:Y:S02]  /*00f0*/  LOP3.LUT R2, R24, 0xfc, RZ, 0xc0, !PT ;  /* 0x000000fc18027812 */ /* 0x000fe400078ec0ff */
[----:B---3--:R-:W-:Y:S02]  /*0100*/  SHF.L.U32 R21, R21, 0x4, RZ ;  /* 0x0000000415157819 */ /* 0x008fe400000006ff */
[----:B------:R-:W-:Y:S02]  /*0110*/  SGXT.U32 R4, R4, 0x2 ;  /* 0x000000020404781a */ /* 0x000fe40000000000 */
[----:B----4-:R-:W-:-:S02]  /*0120*/  PRMT R2, R2, 0x6540, R3 ;  /* 0x0000654002027816 */ /* 0x010fc40000000003 */
[----:B------:R-:W-:Y:S02]  /*0130*/  LOP3.LUT R23, R21, R4, RZ, 0xfc, !PT ;  /* 0x0000000415177212 */ /* 0x000fe400078efcff */
[----:B------:R-:W-:Y:S02]  /*0140*/  ISETP.GE.AND P0, PT, R2, 0x200, PT ;  /* 0x000002000200780c */ /* 0x000fe40003f06270 */
[C---:B------:R-:W-:Y:S02]  /*0150*/  LEA R11, R23.reuse, R2, 0x9 ;  /* 0x00000002170b7211 */ /* 0x040fe400078e48ff */
[C---:B------:R-:W-:Y:S02]  /*0160*/  ISETP.LT.AND P1, PT, R23.reuse, 0x40, !P0 ;  /* 0x000000401700780c */ /* 0x040fe40004721270 */
[----:B------:R-:W-:Y:S01]  /*0170*/  LOP3.LUT R5, R23, 0x4, RZ, 0xfc, !PT ;  /* 0x0000000417057812 */ /* 0x000fe200078efcff */
[----:B--2---:R-:W-:-:S03]  /*0180*/  IMAD.WIDE R10, R11, 0x4, R8 ;  /* 0x000000040b0a7825 */ /* 0x004fc600078e0208 */
[----:B------:R-:W-:-:S07]  /*0190*/  ISETP.LT.AND P2, PT, R5, 0x40, !P0 ;  /* 0x000000400500780c */ /* 0x000fce0004741270 */
[----:B------:R1:W2:Y:S01]  /*01a0*/  @P1 LDG.E.EL.128 R16, desc[UR6][R10.64] ;  /* 0x000000060a101981 */ /* 0x0002a2000c2e1d00 */
[----:B------:R-:W-:Y:S02]  /*01b0*/  LEA R27, R5, R2, 0x9 ;  /* 0x00000002051b7211 */ /* 0x000fe400078e48ff */
[----:B------:R-:W-:Y:S02]  /*01c0*/  CS2R R4, SRZ ;  /* 0x0000000000047805 */ /* 0x000fe4000001ff00 */
[----:B------:R-:W-:Y:S01]  /*01d0*/  LOP3.LUT R13, R23, 0x8, RZ, 0xfc, !PT ;  /* 0x00000008170d7812 */ /* 0x000fe200078efcff */
[----:B------:R-:W-:-:S03]  /*01e0*/  IMAD.WIDE R26, R27, 0x4, R8 ;  /* 0x000000041b1a7825 */ /* 0x000fc600078e0208 */
[C---:B------:R-:W-:Y:S02]  /*01f0*/  ISETP.LT.AND P1, PT, R13.reuse, 0x40, !P0 ;  /* 0x000000400d00780c */ /* 0x040fe40004721270 */
[----:B------:R-:W3:Y:S01]  /*0200*/  @P2 LDG.E.EL.128 R4, desc[UR6][R26.64] ;  /* 0x000000061a042981 */ /* 0x000ee2000c2e1d00 */
[----:B------:R-:W-:Y:S02]  /*0210*/  LEA R25, R13, R2, 0x9 ;  /* 0x000000020d197211 */ /* 0x000fe400078e48ff */
[----:B------:R-:W-:Y:S02]  /*0220*/  CS2R R12, SRZ ;  /* 0x00000000000c7805 */ /* 0x000fe4000001ff00 */
[----:B-1----:R-:W-:Y:S01]  /*0230*/  LOP3.LUT R11, R23, 0xc, RZ, 0xfc, !PT ;  /* 0x0000000c170b7812 */ /* 0x002fe200078efcff */
[----:B------:R-:W-:-:S03]  /*0240*/  IMAD.WIDE R22, R25, 0x4, R8 ;  /* 0x0000000419167825 */ /* 0x000fc600078e0208 */
[C---:B------:R-:W-:Y:S02]  /*0250*/  ISETP.LT.AND P0, PT, R11.reuse, 0x40, !P0 ;  /* 0x000000400b00780c */ /* 0x040fe40004701270 */
[----:B------:R-:W-:Y:S01]  /*0260*/  LEA R29, R11, R2, 0x9 ;  /* 0x000000020b1d7211 */ /* 0x000fe200078e48ff */
[----:B------:R1:W4:Y:S01]  /*0270*/  @P1 LDG.E.EL.128 R12, desc[UR6][R22.64] ;  /* 0x00000006160c1981 */ /* 0x000322000c2e1d00 */
[----:B------:R-:W-:-:S03]  /*0280*/  CS2R R10, SRZ ;  /* 0x00000000000a7805 */ /* 0x000fc6000001ff00 */
[----:B------:R-:W-:Y:S01]  /*0290*/  IMAD.WIDE R28, R29, 0x4, R8 ;  /* 0x000000041d1c7825 */ /* 0x000fe200078e0208 */
[----:B------:R-:W-:-:S06]  /*02a0*/  CS2R R8, SRZ ;  /* 0x0000000000087805 */ /* 0x000fcc000001ff00 */
[----:B------:R1:W3:Y:S01]  /*02b0*/  @P0 LDG.E.EL.128 R8, desc[UR6][R28.64] ;  /* 0x000000061c080981 */ /* 0x0002e2000c2e1d00 */
[----:B------:R-:W-:Y:S01]  /*02c0*/  SHF.R.U32.HI R2, RZ, 0x8, R24 ;  /* 0x00000008ff027819 */ /* 0x000fe20000011618 */
[----:B-----5:R-:W-:Y:S01]  /*02d0*/  UPRMT UR4, UR5, 0x654, UR4 ;  /* 0x0000065405047896 */ /* 0x020fe20008000004 */
[----:B-1----:R-:W-:Y:S02]  /*02e0*/  LOP3.LUT R22, R0, 0xff, RZ, 0xc0, !PT ;  /* 0x000000ff00167812 */ /* 0x002fe400078ec0ff */
[----:B------:R-:W-:Y:S02]  /*02f0*/  SGXT.U32 R23, R2, 0x2 ;  /* 0x000000020217781a */ /* 0x000fe40000000000 */
[----:B------:R-:W-:Y:S02]  /*0300*/  LOP3.LUT R2, R24, 0x3fc, RZ, 0xc0, !PT ;  /* 0x000003fc18027812 */ /* 0x000fe400078ec0ff */
[----:B------:R-:W-:Y:S02]  /*0310*/  LOP3.LUT R26, R23, 0x3fc, R24, 0xf8, !PT ;  /* 0x000003fc171a7812 */ /* 0x000fe400078ef818 */
[----:B------:R-:W-:-:S02]  /*0320*/  LEA R23, R23, UR4, 0x2 ;  /* 0x0000000417177c11 */ /* 0x000fc4000f8e10ff */
[----:B------:R-:W-:Y:S02]  /*0330*/  LEA R26, R26, UR4, 0x2 ;  /* 0x000000041a1a7c11 */ /* 0x000fe4000f8e10ff */
[----:B------:R-:W-:Y:S02]  /*0340*/  LEA R20, R2, R23, 0x2 ;  /* 0x0000001702147211 */ /* 0x000fe400078e10ff */
[----:B0-----:R-:W-:Y:S01]  /*0350*/  LEA R29, R22, UR4, 0x2 ;  /* 0x00000004161d7c11 */ /* 0x001fe2000f8e10ff */
[----:B--2---:R-:W-:Y:S04]  /*0360*/  STS [R26], R16 ;  /* 0x000000101a007388 */ /* 0x004fe80000000800 */
[----:B------:R-:W-:Y:S04]  /*0370*/  STS [R20+0x4], R17 ;  /* 0x0000041114007388 */ /* 0x000fe80000000800 */
[----:B------:R-:W-:Y:S04]  /*0380*/  STS [R20+0x8], R18 ;  /* 0x0000081214007388 */ /* 0x000fe80000000800 */
[----:B------:R0:W-:Y:S01]  /*0390*/  STS [R20+0xc], R19 ;  /* 0x00000c1314007388 */ /* 0x0001e20000000800 */
[----:B------:R-:W-:Y:S01]  /*03a0*/  BAR.SYNC.DEFER_BLOCKING 0x0 ;  /* 0x0000000000007b1d */ /* 0x000fe20000010000 */
[----:B0-----:R-:W-:-:S04]  /*03b0*/  PRMT R19, R0, 0x6540, R3 ;  /* 0x0000654000137816 */ /* 0x001fc80000000003 */
[C---:B------:R-:W-:Y:S01]  /*03c0*/  ISETP.GE.AND P0, PT, R19.reuse, 0x200, PT ;  /* 0x000002001300780c */ /* 0x040fe20003f06270 */
[----:B------:R-:W-:Y:S01]  /*03d0*/  IMAD.WIDE R32, R19, 0x4, R32 ;  /* 0x0000000413207825 */ /* 0x000fe200078e0220 */
[----:B------:R-:W-:Y:S04]  /*03e0*/  LDS R27, [R29] ;  /* 0x000000001d1b7984 */ /* 0x000fe80000000800 */
[----:B------:R-:W-:Y:S04]  /*03f0*/  LDS R22, [R29+0x404] ;  /* 0x000404001d167984 */ /* 0x000fe80000000800 */
[----:B------:R-:W-:Y:S04]  /*0400*/  LDS R23, [R29+0x808] ;  /* 0x000808001d177984 */ /* 0x000fe80000000800 */
[----:B------:R-:W-:Y:S01]  /*0410*/  LDS R25, [R29+0xc0c] ;  /* 0x000c0c001d197984 */ /* 0x000fe20000000800 */
[----:B------:R-:W-:Y:S06]  /*0420*/  BAR.SYNC.DEFER_BLOCKING 0x0 ;  /* 0x0000000000007b1d */ /* 0x000fec0000010000 */
[----:B---3--:R-:W-:Y:S04]  /*0430*/  STS [R26], R4 ;  /* 0x000000041a007388 */ /* 0x008fe80000000800 */
[----:B------:R-:W-:Y:S04]  /*0440*/  STS [R20+0x4], R5 ;  /* 0x0000040514007388 */ /* 0x000fe80000000800 */
[----:B------:R-:W-:Y:S04]  /*0450*/  STS [R20+0x8], R6 ;  /* 0x0000080614007388 */ /* 0x000fe80000000800 */
[----:B------:R-:W-:Y:S01]  /*0460*/  STS [R20+0xc], R7 ;  /* 0x00000c0714007388 */ /* 0x000fe20000000800 */
[----:B------:R-:W-:Y:S06]  /*0470*/  BAR.SYNC.DEFER_BLOCKING 0x0 ;  /* 0x0000000000007b1d */ /* 0x000fec0000010000 */
[----:B------:R-:W-:Y:S04]  /*0480*/  LDS R16, [R29] ;  /* 0x000000001d107984 */ /* 0x000fe80000000800 */
[----:B------:R-:W-:Y:S04]  /*0490*/  LDS R17, [R29+0x404] ;  /* 0x000404001d117984 */ /* 0x000fe80000000800 */
[----:B------:R-:W-:Y:S04]  /*04a0*/  LDS R18, [R29+0x808] ;  /* 0x000808001d127984 */ /* 0x000fe80000000800 */
[----:B------:R-:W-:Y:S01]  /*04b0*/  LDS R7, [R29+0xc0c] ;  /* 0x000c0c001d077984 */ /* 0x000fe20000000800 */
[----:B------:R-:W-:Y:S06]  /*04c0*/  BAR.SYNC.DEFER_BLOCKING 0x0 ;  /* 0x0000000000007b1d */ /* 0x000fec0000010000 */
[----:B----4-:R-:W-:Y:S04]  /*04d0*/  STS [R26], R12 ;  /* 0x0000000c1a007388 */ /* 0x010fe80000000800 */
[----:B------:R0:W-:Y:S04]  /*04e0*/  STS [R20+0x4], R13 ;  /* 0x0000040d14007388 */ /* 0x0001e80000000800 */
[----:B------:R1:W-:Y:S04]  /*04f0*/  STS [R20+0x8], R14 ;  /* 0x0000080e14007388 */ /* 0x0003e80000000800 */
[----:B------:R-:W-:Y:S01]  /*0500*/  STS [R20+0xc], R15 ;  /* 0x00000c0f14007388 */ /* 0x000fe20000000800 */
[----:B0-----:R-:W0:Y:S08]  /*0510*/  LDC.64 R12, c[0x0][0x218] ;  /* 0x00008600ff0c7b82 */ /* 0x001e300000000a00 */
[----:B------:R-:W-:Y:S01]  /*0520*/  BAR.SYNC.DEFER_BLOCKING 0x0 ;  /* 0x0000000000007b1d */ /* 0x000fe20000010000 */
[----:B-1----:R-:W-:-:S05]  /*0530*/  HFMA2.MMA R14, -RZ, RZ, 0, 0 ;  /* 0x00000000ff0e7435 */ /* 0x002fca00000001ff */
[----:B------:R-:W-:Y:S04]  /*0540*/  LDS R5, [R29] ;  /* 0x000000001d057984 */ /* 0x000fe80000000800 */
[----:B------:R-:W1:Y:S04]  /*0550*/  LDS R6, [R29+0x404] ;  /* 0x000404001d067984 */ /* 0x000e680000000800 */
[----:B------:R-:W2:Y:S04]  /*0560*/  LDS R30, [R29+0x808] ;  /* 0x000808001d1e7984 */ /* 0x000ea80000000800 */
[----:B------:R-:W-:Y:S01]  /*0570*/  LDS R31, [R29+0xc0c] ;  /* 0x000c0c001d1f7984 */ /* 0x000fe20000000800 */
[----:B------:R-:W-:Y:S06]  /*0580*/  BAR.SYNC.DEFER_BLOCKING 0x0 ;  /* 0x0000000000007b1d */ /* 0x000fec0000010000 */
[----:B------:R-:W-:Y:S04]  /*0590*/  STS [R26], R8 ;  /* 0x000000081a007388 */ /* 0x000fe80000000800 */
[----:B------:R3:W-:Y:S04]  /*05a0*/  STS [R20+0x4], R9 ;  /* 0x0000040914007388 */ /* 0x0007e80000000800 */
[----:B------:R-:W-:Y:S04]  /*05b0*/  STS [R20+0x8], R10 ;  /* 0x0000080a14007388 */ /* 0x000fe80000000800 */
[----:B------:R4:W-:Y:S01]  /*05c0*/  STS [R20+0xc], R11 ;  /* 0x00000c0b14007388 */ /* 0x0009e20000000800 */
[C---:B0-----:R-:W-:Y:S01]  /*05d0*/  IMAD.WIDE R34, R19.reuse, 0x4, R12 ;  /* 0x0000000413227825 */ /* 0x041fe200078e020c */
[----:B---3--:R-:W0:Y:S08]  /*05e0*/  LDC.64 R8, c[0x0][0x230] ;  /* 0x00008c00ff087b82 */ /* 0x008e300000000a00 */
[----:B------:R-:W-:Y:S08]  /*05f0*/  BAR.SYNC.DEFER_BLOCKING 0x0 ;  /* 0x0000000000007b1d */ /* 0x000ff00000010000 */
[----:B------:R-:W3:Y:S01]  /*0600*/  LDC.64 R12, c[0x0][0x228] ;  /* 0x00008a00ff0c7b82 */ /* 0x000ee20000000a00 */
[----:B------:R-:W5:Y:S01]  /*0610*/  @!P0 LDG.E.EL R14, desc[UR6][R32.64] ;  /* 0x00000006200e8981 */ /* 0x000f62000c2e1900 */
[----:B------:R-:W-:Y:S01]  /*0620*/  MOV R4, RZ ;  /* 0x000000ff00047202 */ /* 0x000fe20000000f00 */
[----:B------:R-:W-:Y:S01]  /*0630*/  HFMA2.MMA R26, -RZ, RZ, 0, 0 ;  /* 0x00000000ff1a7435 */ /* 0x000fe200000001ff */
[C---:B0-----:R-:W-:Y:S01]  /*0640*/  IMAD.WIDE R8, R19.reuse, 0x4, R8 ;  /* 0x0000000413087825 */ /* 0x041fe200078e0208 */
[----:B------:R-:W-:Y:S04]  /*0650*/  LDS R15, [R29+0xc0c] ;  /* 0x000c0c001d0f7984 */ /* 0x000fe80000000800 */
[----:B------:R-:W1:Y:S01]  /*0660*/  @!P0 LDG.E.EL R4, desc[UR6][R34.64] ;  /* 0x0000000622048981 */ /* 0x000e62000c2e1900 */
[----:B---3--:R-:W-:Y:S01]  /*0670*/  IMAD.WIDE R12, R19, 0x4, R12 ;  /* 0x00000004130c7825 */ /* 0x008fe200078e020c */
[----:B------:R-:W-:-:S04]  /*0680*/  MOV R19, RZ ;  /* 0x000000ff00137202 */ /* 0x000fc80000000f00 */
[----:B------:R0:W3:Y:S04]  /*0690*/  @!P0 LDG.E.EL R26, desc[UR6][R12.64] ;  /* 0x000000060c1a8981 */ /* 0x0000e8000c2e1900 */
[----:B------:R1:W3:Y:S01]  /*06a0*/  @!P0 LDG.E.EL R19, desc[UR6][R8.64] ;  /* 0x0000000608138981 */ /* 0x0002e2000c2e1900 */
[----:B----4-:R-:W-:Y:S01]  /*06b0*/  HFMA2.MMA R20, -RZ, RZ, 1.625, 0 ;  /* 0x3e800000ff147435 */ /* 0x010fe200000001ff */
[----:B------:R-:W-:Y:S02]  /*06c0*/  LOP3.LUT R24, R21, 0xc, R24, 0xf8, !PT ;  /* 0x0000000c15187812 */ /* 0x000fe400078ef818 */
[----:B------:R-:W-:Y:S01]  /*06d0*/  SHF.R.U32.HI R0, RZ, 0x2, R0 ;  /* 0x00000002ff007819 */ /* 0x000fe20000011600 */
[----:B0-----:R-:W-:Y:S03]  /*06e0*/  LDS R13, [R29] ;  /* 0x000000001d0d7984 */ /* 0x001fe60000000800 */
[----:B------:R-:W-:Y:S01]  /*06f0*/  SGXT.U32 R0, R0, 0x6 ;  /* 0x000000060000781a */ /* 0x000fe20000000000 */
[----:B------:R-:W0:Y:S01]  /*0700*/  LDS R12, [R29+0x808] ;  /* 0x000808001d0c7984 */ /* 0x000e220000000800 */
[----:B-----5:R-:W-:-:S04]  /*0710*/  FADD R14, R14, 0.0010000000474974513054 ;  /* 0x3a83126f0e0e7421 */ /* 0x020fc80000000000 */
[----:B------:R4:W5:Y:S01]  /*0720*/  MUFU.SQRT R32, R14 ;  /* 0x0000000e00207308 */ /* 0x0009620000002000 */
[--C-:B-1----:R-:W-:Y:S01]  /*0730*/  FADD R9, R6, -R4.reuse ;  /* 0x8000000406097221 */ /* 0x102fe20000000000 */
[--C-:B------:R-:W-:Y:S01]  /*0740*/  FADD R8, R5, -R4.reuse ;  /* 0x8000000405087221 */ /* 0x100fe20000000000 */
[--C-:B------:R-:W-:Y:S01]  /*0750*/  FADD R6, R18, -R4.reuse ;  /* 0x8000000412067221 */ /* 0x100fe20000000000 */
[--C-:B------:R-:W-:Y:S01]  /*0760*/  FADD R5, R17, -R4.reuse ;  /* 0x8000000411057221 */ /* 0x100fe20000000000 */
[--C-:B------:R-:W-:Y:S01]  /*0770*/  FADD R18, R25, -R4.reuse ;  /* 0x8000000419127221 */ /* 0x100fe20000000000 */
[----:B----4-:R1:W4:Y:S01]  /*0780*/  LDS R14, [R29+0x404] ;  /* 0x000404001d0e7984 */ /* 0x0103220000000800 */
[--C-:B--2---:R-:W-:Y:S01]  /*0790*/  FADD R10, R30, -R4.reuse ;  /* 0x800000041e0a7221 */ /* 0x104fe20000000000 */
[--C-:B------:R-:W-:Y:S01]  /*07a0*/  FADD R7, R7, -R4.reuse ;  /* 0x8000000407077221 */ /* 0x100fe20000000000 */
[--C-:B------:R-:W-:Y:S01]  /*07b0*/  FADD R16, R16, -R4.reuse ;  /* 0x8000000410107221 */ /* 0x100fe20000000000 */
[--C-:B------:R-:W-:Y:S01]  /*07c0*/  FADD R27, R27, -R4.reuse ;  /* 0x800000041b1b7221 */ /* 0x100fe20000000000 */
[--C-:B0-----:R-:W-:Y:S01]  /*07d0*/  FADD R25, R12, -R4.reuse ;  /* 0x800000040c197221 */ /* 0x101fe20000000000 */
[----:B------:R-:W-:Y:S01]  /*07e0*/  BAR.SYNC.DEFER_BLOCKING 0x0 ;  /* 0x0000000000007b1d */ /* 0x000fe20000010000 */
[C---:B-----5:R-:W-:Y:S01]  /*07f0*/  FSETP.GT.AND P0, PT, R32.reuse, 8.50705917302346158658e+37, PT ;  /* 0x7e8000002000780b */ /* 0x060fe20003f04000 */
[----:B-1----:R-:W-:Y:S01]  /*0800*/  FADD R29, R13, -R4 ;  /* 0x800000040d1d7221 */ /* 0x002fe20000000000 */
[----:B------:R-:W-:-:S02]  /*0810*/  FSETP.GEU.AND P1, PT, R32, 1.175494350822287508e-38, PT ;  /* 0x008000002000780b */ /* 0x000fc40003f2e000 */
[----:B------:R-:W-:-:S09]  /*0820*/  FSEL R11, R20, 1, P0 ;  /* 0x3f800000140b7808 */ /* 0x000fd20000000000 */
[----:B------:R-:W-:Y:S02]  /*0830*/  @P0 FMUL R32, R32, 0.25 ;  /* 0x3e80000020200820 */ /* 0x000fe40000400000 */
[----:B------:R-:W-:Y:S02]  /*0840*/  @!P1 FMUL R11, R11, 16777216 ;  /* 0x4b8000000b0b9820 */ /* 0x000fe40000400000 */
[----:B------:R-:W-:-:S04]  /*0850*/  @!P1 FMUL R32, R32, 16777216 ;  /* 0x4b80000020209820 */ /* 0x000fc80000400000 */
[----:B------:R-:W0:Y:S01]  /*0860*/  MUFU.RCP R28, R32 ;  /* 0x00000020001c7308 */ /* 0x000e220000001000 */
[--C-:B----4-:R-:W-:Y:S01]  /*0870*/  FADD R17, R14, -R4.reuse ;  /* 0x800000040e117221 */ /* 0x110fe20000000000 */
[----:B0-----:R-:W-:Y:S01]  /*0880*/  FMUL R28, R28, R11 ;  /* 0x0000000b1c1c7220 */ /* 0x001fe20000400000 */
[--C-:B------:R-:W-:Y:S01]  /*0890*/  FADD R11, R31, -R4.reuse ;  /* 0x800000041f0b7221 */ /* 0x100fe20000000000 */
[--C-:B------:R-:W-:Y:S02]  /*08a0*/  FADD R31, R22, -R4.reuse ;  /* 0x80000004161f7221 */ /* 0x100fe40000000000 */
[-C--:B------:R-:W-:Y:S01]  /*08b0*/  FMUL R5, R5, R28.reuse ;  /* 0x0000001c05057220 */ /* 0x080fe20000400000 */
[-C--:B------:R-:W-:Y:S01]  /*08c0*/  FMUL R6, R6, R28.reuse ;  /* 0x0000001c06067220 */ /* 0x080fe20000400000 */
[-C--:B------:R-:W-:Y:S01]  /*08d0*/  FMUL R22, R31, R28.reuse ;  /* 0x0000001c1f167220 */ /* 0x080fe20000400000 */
[--C-:B------:R-:W-:Y:S01]  /*08e0*/  FADD R31, R23, -R4.reuse ;  /* 0x80000004171f7221 */ /* 0x100fe20000000000 */
[----:B------:R-:W-:Y:S01]  /*08f0*/  FADD R23, R15, -R4 ;  /* 0x800000040f177221 */ /* 0x000fe20000000000 */
[----:B------:R-:W-:Y:S01]  /*0900*/  FMUL R15, R18, R28 ;  /* 0x0000001c120f7220 */ /* 0x000fe20000400000 */
[----:B---3--:R-:W-:Y:S01]  /*0910*/  FFMA R13, R22, R26, R19 ;  /* 0x0000001a160d7223 */ /* 0x008fe20000000013 */
[-C--:B------:R-:W-:Y:S01]  /*0920*/  FMUL R14, R31, R28.reuse ;  /* 0x0000001c1f0e7220 */ /* 0x080fe20000400000 */
[-C--:B------:R-:W-:Y:S01]  /*0930*/  FMUL R7, R7, R28.reuse ;  /* 0x0000001c07077220 */ /* 0x080fe20000400000 */
[----:B------:R-:W-:Y:S01]  /*0940*/  FMUL R8, R8, R28 ;  /* 0x0000001c08087220 */ /* 0x000fe20000400000 */
[----:B------:R-:W-:Y:S01]  /*0950*/  FADD R4, RZ, -R13 ;  /* 0x8000000dff047221 */ /* 0x000fe20000000000 */
[--C-:B------:R-:W-:Y:S01]  /*0960*/  FFMA R14, R14, R26, R19.reuse ;  /* 0x0000001a0e0e7223 */ /* 0x100fe20000000013 */
[-C--:B------:R-:W-:Y:S01]  /*0970*/  FMUL R9, R9, R28.reuse ;  /* 0x0000001c09097220 */ /* 0x080fe20000400000 */
[-C--:B------:R-:W-:Y:S01]  /*0980*/  FMUL R10, R10, R28.reuse ;  /* 0x0000001c0a0a7220 */ /* 0x080fe20000400000 */
[----:B------:R-:W-:Y:S01]  /*0990*/  FMUL R22, R4, 1.4426950216293334961 ;  /* 0x3fb8aa3b04167820 */ /* 0x000fe20000400000 */
[-C--:B------:R-:W-:Y:S01]  /*09a0*/  FMUL R4, R16, R28.reuse ;  /* 0x0000001c10047220 */ /* 0x080fe20000400000 */
[-C--:B------:R-:W-:Y:S01]  /*09b0*/  FMUL R11, R11, R28.reuse ;  /* 0x0000001c0b0b7220 */ /* 0x080fe20000400000 */
[-C--:B------:R-:W-:Y:S01]  /*09c0*/  FMUL R12, R27, R28.reuse ;  /* 0x0000001c1b0c7220 */ /* 0x080fe20000400000 */
[-C--:B------:R-:W-:Y:S01]  /*09d0*/  FMUL R16, R29, R28.reuse ;  /* 0x0000001c1d107220 */ /* 0x080fe20000400000 */
[----:B------:R-:W-:Y:S01]  /*09e0*/  FSETP.GEU.AND P0, PT, R22, -126, PT ;  /* 0xc2fc00001600780b */ /* 0x000fe20003f0e000 */
[-C--:B------:R-:W-:Y:S01]  /*09f0*/  FMUL R17, R17, R28.reuse ;  /* 0x0000001c11117220 */ /* 0x080fe20000400000 */
[-C--:B------:R-:W-:Y:S01]  /*0a00*/  FMUL R18, R25, R28.reuse ;  /* 0x0000001c19127220 */ /* 0x080fe20000400000 */
[----:B------:R-:W-:Y:S01]  /*0a10*/  FMUL R28, R23, R28 ;  /* 0x0000001c171c7220 */ /* 0x000fe20000400000 */
[----:B------:R-:W-:Y:S01]  /*0a20*/  FADD R23, RZ, -R14 ;  /* 0x8000000eff177221 */ /* 0x000fe20000000000 */
[-CC-:B------:R-:W-:Y:S01]  /*0a30*/  FFMA R15, R15, R26.reuse, R19.reuse ;  /* 0x0000001a0f0f7223 */ /* 0x180fe20000000013 */
[-CC-:B------:R-:W-:Y:S01]  /*0a40*/  FFMA R12, R12, R26.reuse, R19.reuse ;  /* 0x0000001a0c0c7223 */ /* 0x180fe20000000013 */
[-C--:B------:R-:W-:Y:S01]  /*0a50*/  FFMA R4, R4, R26.reuse, R19 ;  /* 0x0000001a04047223 */ /* 0x080fe20000000013 */
[----:B------:R-:W-:Y:S01]  /*0a60*/  FMUL R23, R23, 1.4426950216293334961 ;  /* 0x3fb8aa3b17177820 */ /* 0x000fe20000400000 */
[----:B------:R-:W-:Y:S01]  /*0a70*/  FADD R25, RZ, -R15 ;  /* 0x8000000fff197221 */ /* 0x000fe20000000000 */
[-CC-:B------:R-:W-:Y:S01]  /*0a80*/  FFMA R5, R5, R26.reuse, R19.reuse ;  /* 0x0000001a05057223 */ /* 0x180fe20000000013 */
[-CC-:B------:R-:W-:Y:S01]  /*0a90*/  FFMA R6, R6, R26.reuse, R19.reuse ;  /* 0x0000001a06067223 */ /* 0x180fe20000000013 */
[-CC-:B------:R-:W-:Y:S01]  /*0aa0*/  FFMA R7, R7, R26.reuse, R19.reuse ;  /* 0x0000001a07077223 */ /* 0x180fe20000000013 */
[----:B------:R-:W-:Y:S01]  /*0ab0*/  @!P0 FMUL R22, R22, 0.5 ;  /* 0x3f00000016168820 */ /* 0x000fe20000400000 */
[----:B------:R-:W-:Y:S01]  /*0ac0*/  FSETP.GEU.AND P1, PT, R23, -126, PT ;  /* 0xc2fc00001700780b */ /* 0x000fe20003f2e000 */
[-CC-:B------:R-:W-:Y:S01]  /*0ad0*/  FFMA R8, R8, R26.reuse, R19.reuse ;  /* 0x0000001a08087223 */ /* 0x180fe20000000013 */
[-CC-:B------:R-:W-:Y:S01]  /*0ae0*/  FFMA R9, R9, R26.reuse, R19.reuse ;  /* 0x0000001a09097223 */ /* 0x180fe20000000013 */
[-CC-:B------:R-:W-:Y:S01]  /*0af0*/  FFMA R10, R10, R26.reuse, R19.reuse ;  /* 0x0000001a0a0a7223 */ /* 0x180fe20000000013 */
[-CC-:B------:R-:W-:Y:S01]  /*0b00*/  FFMA R11, R11, R26.reuse, R19.reuse ;  /* 0x0000001a0b0b7223 */ /* 0x180fe20000000013 */
[----:B------:R-:W0:Y:S01]  /*0b10*/  MUFU.EX2 R22, R22 ;  /* 0x0000001600167308 */ /* 0x000e220000000800 */
[-CC-:B------:R-:W-:Y:S01]  /*0b20*/  FFMA R16, R16, R26.reuse, R19.reuse ;  /* 0x0000001a10107223 */ /* 0x180fe20000000013 */
[-CC-:B------:R-:W-:Y:S01]  /*0b30*/  FFMA R17, R17, R26.reuse, R19.reuse ;  /* 0x0000001a11117223 */ /* 0x180fe20000000013 */
[-CC-:B------:R-:W-:Y:S01]  /*0b40*/  FFMA R18, R18, R26.reuse, R19.reuse ;  /* 0x0000001a12127223 */ /* 0x180fe20000000013 */
[----:B------:R-:W-:Y:S01]  /*0b50*/  FFMA R19, R28, R26, R19 ;  /* 0x0000001a1c137223 */ /* 0x000fe20000000013 */
[----:B------:R-:W-:Y:S01]  /*0b60*/  FMUL R25, R25, 1.4426950216293334961 ;  /* 0x3fb8aa3b19197820 */ /* 0x000fe20000400000 */
[----:B------:R-:W-:-:S02]  /*0b70*/  FADD R27, RZ, -R4 ;  /* 0x80000004ff1b7221 */ /* 0x000fc40000000000 */
[----:B------:R-:W-:Y:S02]  /*0b80*/  @!P1 FMUL R23, R23, 0.5 ;  /* 0x3f00000017179820 */ /* 0x000fe40000400000 */
[----:B------:R-:W-:Y:S01]  /*0b90*/  FSETP.GEU.AND P3, PT, R25, -126, PT ;  /* 0xc2fc00001900780b */ /* 0x000fe20003f6e000 */
[----:B------:R-:W-:Y:S01]  /*0ba0*/  FMUL R27, R27, 1.4426950216293334961 ;  /* 0x3fb8aa3b1b1b7820 */ /* 0x000fe20000400000 */
[----:B------:R-:W1:Y:S01]  /*0bb0*/  MUFU.EX2 R28, R23 ;  /* 0x00000017001c7308 */ /* 0x000e620000000800 */
[----:B0-----:R-:W-:-:S04]  /*0bc0*/  @!P0 FMUL R22, R22, R22 ;  /* 0x0000001616168220 */ /* 0x001fc80000400000 */
[----:B------:R-:W-:-:S06]  /*0bd0*/  FADD R22, R22, 1 ;  /* 0x3f80000016167421 */ /* 0x000fcc0000000000 */
[----:B------:R-:W-:Y:S01]  /*0be0*/  @!P3 FMUL R25, R25, 0.5 ;  /* 0x3f0000001919b820 */ /* 0x000fe20000400000 */
[----:B------:R-:W-:Y:S01]  /*0bf0*/  FSETP.GT.AND P0, PT, R22, 8.50705917302346158658e+37, PT ;  /* 0x7e8000001600780b */ /* 0x000fe20003f04000 */
[----:B-1----:R-:W-:-:S03]  /*0c00*/  @!P1 FMUL R28, R28, R28 ;  /* 0x0000001c1c1c9220 */ /* 0x002fc60000400000 */
[----:B------:R-:W-:Y:S01]  /*0c10*/  FSEL R21, R20, 1, P0 ;  /* 0x3f80000014157808 */ /* 0x000fe20000000000 */
[----:B------:R-:W-:Y:S02]  /*0c20*/  FADD R29, R28, 1 ;  /* 0x3f8000001c1d7421 */ /* 0x000fe40000000000 */
[----:B------:R-:W0:Y:S03]  /*0c30*/  MUFU.EX2 R28, R25 ;  /* 0x00000019001c7308 */ /* 0x000e260000000800 */
[----:B------:R-:W-:-:S03]  /*0c40*/  FSETP.GT.AND P1, PT, R29, 8.50705917302346158658e+37, PT ;  /* 0x7e8000001d00780b */ /* 0x000fc60003f24000 */
[----:B------:R-:W-:Y:S01]  /*0c50*/  @P0 FMUL R22, R22, 0.25 ;  /* 0x3e80000016160820 */ /* 0x000fe20000400000 */
[----:B------:R-:W-:-:S03]  /*0c60*/  FSETP.GEU.AND P0, PT, R27, -126, PT ;  /* 0xc2fc00001b00780b */ /* 0x000fc60003f0e000 */
[----:B------:R1:W2:Y:S01]  /*0c70*/  MUFU.RCP R26, R22 ;  /* 0x00000016001a7308 */ /* 0x0002a20000001000 */
[----:B0-----:R-:W-:-:S05]  /*0c80*/  @!P3 FMUL R28, R28, R28 ;  /* 0x0000001c1c1cb220 */ /* 0x001fca0000400000 */
[----:B------:R-:W-:Y:S01]  /*0c90*/  @P1 FMUL R29, R29, 0.25 ;  /* 0x3e8000001d1d1820 */ /* 0x000fe20000400000 */
[----:B-1----:R-:W-:-:S03]  /*0ca0*/  FADD R22, RZ, -R5 ;  /* 0x80000005ff167221 */ /* 0x002fc60000000000 */
[----:B------:R-:W-:Y:S01]  /*0cb0*/  @!P0 FMUL R27, R27, 0.5 ;  /* 0x3f0000001b1b8820 */ /* 0x000fe20000400000 */
[----:B------:R-:W-:Y:S01]  /*0cc0*/  FADD R28, R28, 1 ;  /* 0x3f8000001c1c7421 */ /* 0x000fe20000000000 */
[----:B------:R-:W-:Y:S01]  /*0cd0*/  FMUL R22, R22, 1.4426950216293334961 ;  /* 0x3fb8aa3b16167820 */ /* 0x000fe20000400000 */
[----:B------:R-:W0:Y:S01]  /*0ce0*/  MUFU.RCP R29, R29 ;  /* 0x0000001d001d7308 */ /* 0x000e220000001000 */
[----:B--2---:R-:W-:Y:S02]  /*0cf0*/  FMUL R26, R26, R21 ;  /* 0x000000151a1a7220 */ /* 0x004fe40000400000 */
[----:B------:R-:W-:Y:S02]  /*0d00*/  FSETP.GT.AND P3, PT, R28, 8.50705917302346158658e+37, PT ;  /* 0x7e8000001c00780b */ /* 0x000fe40003f64000 */
[----:B------:R-:W-:Y:S01]  /*0d10*/  FSETP.GEU.AND P2, PT, R22, -126, PT ;  /* 0xc2fc00001600780b */ /* 0x000fe20003f4e000 */
[----:B------:R-:W-:Y:S01]  /*0d20*/  FMUL R13, R13, R26 ;  /* 0x0000001a0d0d7220 */ /* 0x000fe20000400000 */
[----:B------:R-:W-:Y:S01]  /*0d30*/  FSEL R26, R20, 1, P1 ;  /* 0x3f800000141a7808 */ /* 0x000fe20000800000 */
[----:B------:R0:W1:Y:S08]  /*0d40*/  MUFU.EX2 R23, R27 ;  /* 0x0000001b00177308 */ /* 0x0000700000000800 */
[----:B------:R-:W-:-:S02]  /*0d50*/  @P3 FMUL R28, R28, 0.25 ;  /* 0x3e8000001c1c3820 */ /* 0x000fc40000400000 */
[----:B------:R-:W-:Y:S01]  /*0d60*/  @!P2 FMUL R22, R22, 0.5 ;  /* 0x3f0000001616a820 */ /* 0x000fe20000400000 */
[----:B0-----:R-:W-:Y:S01]  /*0d70*/  FMUL R27, R29, R26 ;  /* 0x0000001a1d1b7220 */ /* 0x001fe20000400000 */
[----:B------:R-:W-:Y:S02]  /*0d80*/  FADD R26, RZ, -R7 ;  /* 0x80000007ff1a7221 */ /* 0x000fe40000000000 */
[----:B------:R-:W0:Y:S01]  /*0d90*/  MUFU.EX2 R21, R22 ;  /* 0x0000001600157308 */ /* 0x000e220000000800 */
[----:B------:R-:W-:Y:S01]  /*0da0*/  FMUL R14, R14, R27 ;  /* 0x0000001b0e0e7220 */ /* 0x000fe20000400000 */
[----:B-1----:R-:W-:Y:S01]  /*0db0*/  @!P0 FMUL R23, R23, R23 ;  /* 0x0000001717178220 */ /* 0x002fe20000400000 */
[----:B------:R-:W-:-:S03]  /*0dc0*/  FMUL R26, R26, 1.4426950216293334961 ;  /* 0x3fb8aa3b1a1a7820 */ /* 0x000fc60000400000 */
[----:B------:R-:W-:Y:S01]  /*0dd0*/  FADD R25, R23, 1 ;  /* 0x3f80000017197421 */ /* 0x000fe20000000000 */
[----:B------:R-:W-:Y:S01]  /*0de0*/  FSEL R23, R20, 1, P3 ;  /* 0x3f80000014177808 */ /* 0x000fe20001800000 */
[----:B------:R-:W1:Y:S03]  /*0df0*/  MUFU.RCP R28, R28 ;  /* 0x0000001c001c7308 */ /* 0x000e660000001000 */
[----:B------:R-:W-:Y:S01]  /*0e00*/  FSETP.GT.AND P1, PT, R25, 8.50705917302346158658e+37, PT ;  /* 0x7e8000001900780b */ /* 0x000fe20003f24000 */
[----:B0-----:R-:W-:-:S04]  /*0e10*/  @!P2 FMUL R21, R21, R21 ;  /* 0x000000151515a220 */ /* 0x001fc80000400000 */
[----:B------:R-:W-:Y:S01]  /*0e20*/  FADD R27, R21, 1 ;  /* 0x3f800000151b7421 */ /* 0x000fe20000000000 */
[----:B------:R-:W-:Y:S01]  /*0e30*/  FADD R21, RZ, -R6 ;  /* 0x80000006ff157221 */ /* 0x000fe20000000000 */
[----:B-1----:R-:W-:-:S03]  /*0e40*/  FMUL R22, R28, R23 ;  /* 0x000000171c167220 */ /* 0x002fc60000400000 */
[----:B------:R-:W-:Y:S01]  /*0e50*/  FSETP.GT.AND P0, PT, R27, 8.50705917302346158658e+37, PT ;  /* 0x7e8000001b00780b */ /* 0x000fe20003f04000 */
[----:B------:R-:W-:Y:S02]  /*0e60*/  FMUL R21, R21, 1.4426950216293334961 ;  /* 0x3fb8aa3b15157820 */ /* 0x000fe40000400000 */
[----:B------:R-:W-:Y:S01]  /*0e70*/  @P1 FMUL R25, R25, 0.25 ;  /* 0x3e80000019191820 */ /* 0x000fe20000400000 */
[----:B------:R-:W-:Y:S01]  /*0e80*/  FMUL R15, R15, R22 ;  /* 0x000000160f0f7220 */ /* 0x000fe20000400000 */
[----:B------:R-:W-:Y:S02]  /*0e90*/  FSEL R28, R20, 1, P1 ;  /* 0x3f800000141c7808 */ /* 0x000fe40000800000 */
[----:B------:R-:W-:Y:S01]  /*0ea0*/  FSETP.GEU.AND P2, PT, R21, -126, PT ;  /* 0xc2fc00001500780b */ /* 0x000fe20003f4e000 */
[----:B------:R0:W1:Y:S01]  /*0eb0*/  MUFU.RCP R23, R25 ;  /* 0x0000001900177308 */ /* 0x0000620000001000 */
[----:B------:R-:W-:-:S04]  /*0ec0*/  FSETP.GEU.AND P1, PT, R26, -126, PT ;  /* 0xc2fc00001a00780b */ /* 0x000fc80003f2e000 */
[----:B------:R-:W-:Y:S01]  /*0ed0*/  @P0 FMUL R27, R27, 0.25 ;  /* 0x3e8000001b1b0820 */ /* 0x000fe20000400000 */
[----:B0-----:R-:W-:-:S03]  /*0ee0*/  FSEL R25, R20, 1, P0 ;  /* 0x3f80000014197808 */ /* 0x001fc60000000000 */
[----:B------:R-:W0:Y:S03]  /*0ef0*/  MUFU.RCP R22, R27 ;  /* 0x0000001b00167308 */ /* 0x000e260000001000 */
[----:B------:R-:W-:Y:S02]  /*0f00*/  @!P2 FMUL R21, R21, 0.5 ;  /* 0x3f0000001515a820 */ /* 0x000fe40000400000 */
[----:B------:R-:W-:Y:S01]  /*0f10*/  @!P1 FMUL R26, R26, 0.5 ;  /* 0x3f0000001a1a9820 */ /* 0x000fe20000400000 */
[----:B-1----:R-:W-:Y:S02]  /*0f20*/  FMUL R23, R23, R28 ;  /* 0x0000001c17177220 */ /* 0x002fe40000400000 */
[----:B------:R-:W1:Y:S02]  /*0f30*/  MUFU.EX2 R28, R21 ;  /* 0x00000015001c7308 */ /* 0x000e640000000800 */
[----:B------:R-:W-:Y:S01]  /*0f40*/  FMUL R4, R4, R23 ;  /* 0x0000001704047220 */ /* 0x000fe20000400000 */
[----:B------:R-:W-:-:S04]  /*0f50*/  FADD R23, RZ, -R9 ;  /* 0x80000009ff177221 */ /* 0x000fc80000000000 */
[----:B------:R-:W-:Y:S01]  /*0f60*/  FMUL R23, R23, 1.4426950216293334961 ;  /* 0x3fb8aa3b17177820 */ /* 0x000fe20000400000 */
[----:B0-----:R-:W-:Y:S01]  /*0f70*/  FMUL R22, R22, R25 ;  /* 0x0000001916167220 */ /* 0x001fe20000400000 */
[----:B------:R-:W-:-:S03]  /*0f80*/  FADD R25, RZ, -R8 ;  /* 0x80000008ff197221 */ /* 0x000fc60000000000 */
[----:B------:R-:W-:Y:S01]  /*0f90*/  FMUL R5, R5, R22 ;  /* 0x0000001605057220 */ /* 0x000fe20000400000 */
[----:B------:R-:W-:Y:S02]  /*0fa0*/  FMUL R29, R25, 1.4426950216293334961 ;  /* 0x3fb8aa3b191d7820 */ /* 0x000fe40000400000 */
[----:B------:R0:W2:Y:S01]  /*0fb0*/  MUFU.EX2 R25, R26 ;  /* 0x0000001a00197308 */ /* 0x0000a20000000800 */
[----:B-1----:R-:W-:Y:S02]  /*0fc0*/  @!P2 FMUL R28, R28, R28 ;  /* 0x0000001c1c1ca220 */ /* 0x002fe40000400000 */
[----:B------:R-:W-:Y:S02]  /*0fd0*/  FSETP.GEU.AND P3, PT, R29, -126, PT ;  /* 0xc2fc00001d00780b */ /* 0x000fe40003f6e000 */
[----:B------:R-:W-:-:S05]  /*0fe0*/  FADD R27, R28, 1 ;  /* 0x3f8000001c1b7421 */ /* 0x000fca0000000000 */
[----:B------:R-:W-:-:S04]  /*0ff0*/  FSETP.GT.AND P2, PT, R27, 8.50705917302346158658e+37, PT ;  /* 0x7e8000001b00780b */ /* 0x000fc80003f44000 */
[----:B0-----:R-:W-:Y:S01]  /*1000*/  FSEL R26, R20, 1, P2 ;  /* 0x3f800000141a7808 */ /* 0x001fe20001000000 */
[----:B--2---:R-:W-:Y:S01]  /*1010*/  @!P1 FMUL R25, R25, R25 ;  /* 0x0000001919199220 */ /* 0x004fe20000400000 */
[----:B------:R-:W-:-:S03]  /*1020*/  @!P3 FMUL R29, R29, 0.5 ;  /* 0x3f0000001d1db820 */ /* 0x000fc60000400000 */
[----:B------:R-:W-:Y:S01]  /*1030*/  FADD R25, R25, 1 ;  /* 0x3f80000019197421 */ /* 0x000fe20000000000 */
[----:B------:R-:W0:Y:S03]  /*1040*/  MUFU.EX2 R21, R29 ;  /* 0x0000001d00157308 */ /* 0x000e260000000800 */
[----:B------:R-:W-:Y:S01]  /*1050*/  @P2 FMUL R27, R27, 0.25 ;  /* 0x3e8000001b1b2820 */ /* 0x000fe20000400000 */
[----:B------:R-:W-:-:S05]  /*1060*/  FSETP.GT.AND P0, PT, R25, 8.50705917302346158658e+37, PT ;  /* 0x7e8000001900780b */ /* 0x000fca0003f04000 */
[----:B------:R-:W1:Y:S01]  /*1070*/  MUFU.RCP R27, R27 ;  /* 0x0000001b001b7308 */ /* 0x000e620000001000 */
[----:B0-----:R-:W-:Y:S01]  /*1080*/  @!P3 FMUL R21, R21, R21 ;  /* 0x000000151515b220 */ /* 0x001fe20000400000 */
[----:B------:R-:W-:-:S06]  /*1090*/  FSETP.GEU.AND P3, PT, R23, -126, PT ;  /* 0xc2fc00001700780b */ /* 0x000fcc0003f6e000 */
[----:B------:R-:W-:Y:S01]  /*10a0*/  @P0 FMUL R25, R25, 0.25 ;  /* 0x3e80000019190820 */ /* 0x000fe20000400000 */
[----:B------:R-:W-:-:S05]  /*10b0*/  FADD R22, R21, 1 ;  /* 0x3f80000015167421 */ /* 0x000fca0000000000 */
[----:B------:R-:W0:Y:S01]  /*10c0*/  MUFU.RCP R25, R25 ;  /* 0x0000001900197308 */ /* 0x000e220000001000 */
[----:B------:R-:W-:Y:S01]  /*10d0*/  FSETP.GT.AND P1, PT, R22, 8.50705917302346158658e+37, PT ;  /* 0x7e8000001600780b */ /* 0x000fe20003f24000 */
[----:B-1----:R-:W-:Y:S01]  /*10e0*/  FMUL R21, R27, R26 ;  /* 0x0000001a1b157220 */ /* 0x002fe20000400000 */
[C---:B------:R-:W-:Y:S02]  /*10f0*/  FSEL R26, R20.reuse, 1, P0 ;  /* 0x3f800000141a7808 */ /* 0x040fe40000000000 */
[----:B------:R-:W-:Y:S01]  /*1100*/  FSEL R28, R20, 1, P1 ;  /* 0x3f800000141c7808 */ /* 0x000fe20000800000 */
[----:B------:R-:W-:Y:S01]  /*1110*/  FMUL R6, R6, R21 ;  /* 0x0000001506067220 */ /* 0x000fe20000400000 */
[----:B------:R-:W-:Y:S01]  /*1120*/  FADD R21, RZ, -R10 ;  /* 0x8000000aff157221 */ /* 0x000fe20000000000 */
[----:B------:R-:W-:-:S03]  /*1130*/  @!P3 FMUL R23, R23, 0.5 ;  /* 0x3f0000001717b820 */ /* 0x000fc60000400000 */
[----:B------:R-:W-:-:S03]  /*1140*/  FMUL R21, R21, 1.4426950216293334961 ;  /* 0x3fb8aa3b15157820 */ /* 0x000fc60000400000 */
[----:B------:R-:W-:Y:S01]  /*1150*/  @P1 FMUL R22, R22, 0.25 ;  /* 0x3e80000016161820 */ /* 0x000fe20000400000 */
[----:B0-----:R-:W-:Y:S01]  /*1160*/  FMUL R26, R25, R26 ;  /* 0x0000001a191a7220 */ /* 0x001fe20000400000 */
[----:B------:R-:W-:Y:S01]  /*1170*/  FADD R25, RZ, -R11 ;  /* 0x8000000bff197221 */ /* 0x000fe20000000000 */
[----:B------:R-:W-:Y:S01]  /*1180*/  FSETP.GEU.AND P2, PT, R21, -126, PT ;  /* 0xc2fc00001500780b */ /* 0x000fe20003f4e000 */
[----:B------:R0:W1:Y:S01]  /*1190*/  MUFU.RCP R27, R22 ;  /* 0x00000016001b7308 */ /* 0x0000620000001000 */
[----:B------:R-:W-:Y:S01]  /*11a0*/  FMUL R7, R7, R26 ;  /* 0x0000001a07077220 */ /* 0x000fe20000400000 */
[----:B------:R-:W-:-:S05]  /*11b0*/  FMUL R25, R25, 1.4426950216293334961 ;  /* 0x3fb8aa3b19197820 */ /* 0x000fca0000400000 */
[----:B------:R-:W-:Y:S01]  /*11c0*/  FSETP.GEU.AND P0, PT, R25, -126, PT ;  /* 0xc2fc00001900780b */ /* 0x000fe20003f0e000 */
[----:B------:R-:W2:Y:S01]  /*11d0*/  MUFU.EX2 R26, R23 ;  /* 0x00000017001a7308 */ /* 0x000ea20000000800 */
[----:B0-----:R-:W-:-:S03]  /*11e0*/  FADD R22, RZ, -R16 ;  /* 0x80000010ff167221 */ /* 0x001fc60000000000 */
[----:B------:R-:W-:Y:S01]  /*11f0*/  @!P2 FMUL R21, R21, 0.5 ;  /* 0x3f0000001515a820 */ /* 0x000fe20000400000 */
[----:B------:R-:W-:Y:S01]  /*1200*/  FMUL R29, R22, 1.4426950216293334961 ;  /* 0x3fb8aa3b161d7820 */ /* 0x000fe20000400000 */
[----:B-1----:R-:W-:Y:S02]  /*1210*/  FMUL R27, R27, R28 ;  /* 0x0000001c1b1b7220 */ /* 0x002fe40000400000 */
[----:B------:R-:W0:Y:S02]  /*1220*/  MUFU.EX2 R28, R21 ;  /* 0x00000015001c7308 */ /* 0x000e240000000800 */
[----:B------:R-:W-:Y:S01]  /*1230*/  FSETP.GEU.AND P1, PT, R29, -126, PT ;  /* 0xc2fc00001d00780b */ /* 0x000fe20003f2e000 */
[----:B------:R-:W-:Y:S01]  /*1240*/  FMUL R8, R8, R27 ;  /* 0x0000001b08087220 */ /* 0x000fe20000400000 */
[----:B------:R-:W-:Y:S01]  /*1250*/  @!P0 FMUL R25, R25, 0.5 ;  /* 0x3f00000019198820 */ /* 0x000fe20000400000 */
[----:B--2---:R-:W-:-:S04]  /*1260*/  @!P3 FMUL R26, R26, R26 ;  /* 0x0000001a1a1ab220 */ /* 0x004fc80000400000 */
[----:B------:R-:W-:Y:S02]  /*1270*/  FADD R22, R26, 1 ;  /* 0x3f8000001a167421 */ /* 0x000fe40000000000 */
[----:B------:R1:W2:Y:S04]  /*1280*/  MUFU.EX2 R26, R25 ;  /* 0x00000019001a7308 */ /* 0x0002a80000000800 */
[----:B------:R-:W-:Y:S01]  /*1290*/  @!P1 FMUL R29, R29, 0.5 ;  /* 0x3f0000001d1d9820 */ /* 0x000fe20000400000 */
[----:B------:R-:W-:Y:S01]  /*12a0*/  FSETP.GT.AND P3, PT, R22, 8.50705917302346158658e+37, PT ;  /* 0x7e8000001600780b */ /* 0x000fe20003f64000 */
[----:B0-----:R-:W-:-:S04]  /*12b0*/  @!P2 FMUL R28, R28, R28 ;  /* 0x0000001c1c1ca220 */ /* 0x001fc80000400000 */
[----:B------:R-:W-:Y:S01]  /*12c0*/  FADD R23, R28, 1 ;  /* 0x3f8000001c177421 */ /* 0x000fe20000000000 */
[----:B------:R-:W0:Y:S01]  /*12d0*/  MUFU.EX2 R21, R29 ;  /* 0x0000001d00157308 */ /* 0x000e220000000800 */
[----:B-1----:R-:W-:-:S03]  /*12e0*/  FSEL R25, R20, 1, P3 ;  /* 0x3f80000014197808 */ /* 0x002fc60001800000 */
[----:B------:R-:W-:Y:S01]  /*12f0*/  FSETP.GT.AND P2, PT, R23, 8.50705917302346158658e+37, PT ;  /* 0x7e8000001700780b */ /* 0x000fe20003f44000 */
[----:B--2---:R-:W-:Y:S02]  /*1300*/  @!P0 FMUL R26, R26, R26 ;  /* 0x0000001a1a1a8220 */ /* 0x004fe40000400000 */
[----:B------:R-:W-:Y:S01]  /*1310*/  @P3 FMUL R22, R22, 0.25 ;  /* 0x3e80000016163820 */ /* 0x000fe20000400000 */
[----:B------:R-:W-:Y:S01]  /*1320*/  FSEL R30, R20, 1, P2 ;  /* 0x3f800000141e7808 */ /* 0x000fe20001000000 */
[----:B------:R-:W-:-:S04]  /*1330*/  FADD R26, R26, 1 ;  /* 0x3f8000001a1a7421 */ /* 0x000fc80000000000 */
[----:B------:R-:W1:Y:S01]  /*1340*/  MUFU.RCP R22, R22 ;  /* 0x0000001600167308 */ /* 0x000e620000001000 */
[----:B------:R-:W-:Y:S01]  /*1350*/  FSETP.GT.AND P0, PT, R26, 8.50705917302346158658e+37, PT ;  /* 0x7e8000001a00780b */ /* 0x000fe20003f04000 */
[----:B0-----:R-:W-:Y:S02]  /*1360*/  @!P1 FMUL R21, R21, R21 ;  /* 0x0000001515159220 */ /* 0x001fe40000400000 */
[----:B------:R-:W-:-:S06]  /*1370*/  @P2 FMUL R23, R23, 0.25 ;  /* 0x3e80000017172820 */ /* 0x000fcc0000400000 */
[----:B------:R-:W0:Y:S04]  /*1380*/  MUFU.RCP R23, R23 ;  /* 0x0000001700177308 */ /* 0x000e280000001000 */
[----:B------:R-:W-:Y:S01]  /*1390*/  @P0 FMUL R26, R26, 0.25 ;  /* 0x3e8000001a1a0820 */ /* 0x000fe20000400000 */
[----:B-1----:R-:W-:Y:S01]  /*13a0*/  FMUL R28, R22, R25 ;  /* 0x00000019161c7220 */ /* 0x002fe20000400000 */
[----:B------:R-:W-:Y:S01]  /*13b0*/  FADD R22, R21, 1 ;  /* 0x3f80000015167421 */ /* 0x000fe20000000000 */
[----:B------:R-:W-:Y:S02]  /*13c0*/  FSEL R21, R20, 1, P0 ;  /* 0x3f80000014157808 */ /* 0x000fe40000000000 */
[----:B------:R-:W-:Y:S01]  /*13d0*/  FMUL R9, R9, R28 ;  /* 0x0000001c09097220 */ /* 0x000fe20000400000 */
[----:B------:R-:W1:Y:S01]  /*13e0*/  MUFU.RCP R26, R26 ;  /* 0x0000001a001a7308 */ /* 0x000e620000001000 */
[----:B------:R-:W-:Y:S01]  /*13f0*/  FSETP.GT.AND P1, PT, R22, 8.50705917302346158658e+37, PT ;  /* 0x7e8000001600780b */ /* 0x000fe20003f24000 */
[----:B0-----:R-:W-:Y:S01]  /*1400*/  FMUL R25, R23, R30 ;  /* 0x0000001e17197220 */ /* 0x001fe20000400000 */
[----:B------:R-:W-:-:S03]  /*1410*/  FADD R23, RZ, -R12 ;  /* 0x8000000cff177221 */ /* 0x000fc60000000000 */
[----:B------:R-:W-:Y:S01]  /*1420*/  FMUL R10, R10, R25 ;  /* 0x000000190a0a7220 */ /* 0x000fe20000400000 */
[----:B------:R-:W-:Y:S01]  /*1430*/  FADD R25, RZ, -R17 ;  /* 0x80000011ff197221 */ /* 0x000fe20000000000 */
[----:B------:R-:W-:-:S03]  /*1440*/  FMUL R23, R23, 1.4426950216293334961 ;  /* 0x3fb8aa3b17177820 */ /* 0x000fc60000400000 */
[----:B------:R-:W-:-:S03]  /*1450*/  FMUL R25, R25, 1.4426950216293334961 ;  /* 0x3fb8aa3b19197820 */ /* 0x000fc60000400000 */
[----:B------:R-:W-:Y:S01]  /*1460*/  @P1 FMUL R22, R22, 0.25 ;  /* 0x3e80000016161820 */ /* 0x000fe20000400000 */
[----:B-1----:R-:W-:Y:S01]  /*1470*/  FMUL R28, R26, R21 ;  /* 0x000000151a1c7220 */ /* 0x002fe20000400000 */
[----:B------:R-:W-:Y:S01]  /*1480*/  FADD R21, RZ, -R18 ;  /* 0x80000012ff157221 */ /* 0x000fe20000000000 */
[----:B------:R-:W-:Y:S02]  /*1490*/  FSETP.GEU.AND P0, PT, R23, -126, PT ;  /* 0xc2fc00001700780b */ /* 0x000fe40003f0e000 */
[----:B------:R-:W-:Y:S01]  /*14a0*/  FSETP.GEU.AND P3, PT, R25, -126, PT ;  /* 0xc2fc00001900780b */ /* 0x000fe20003f6e000 */
[----:B------:R-:W-:Y:S01]  /*14b0*/  FMUL R26, R21, 1.4426950216293334961 ;  /* 0x3fb8aa3b151a7820 */ /* 0x000fe20000400000 */
[----:B------:R-:W-:Y:S01]  /*14c0*/  FMUL R11, R11, R28 ;  /* 0x0000001c0b0b7220 */ /* 0x000fe20000400000 */
[----:B------:R-:W0:Y:S01]  /*14d0*/  MUFU.RCP R21, R22 ;  /* 0x0000001600157308 */ /* 0x000e220000001000 */
[----:B------:R-:W-:Y:S02]  /*14e0*/  FSEL R28, R20, 1, P1 ;  /* 0x3f800000141c7808 */ /* 0x000fe40000800000 */
[----:B------:R-:W-:-:S05]  /*14f0*/  FSETP.GEU.AND P2, PT, R26, -126, PT ;  /* 0xc2fc00001a00780b */ /* 0x000fca0003f4e000 */
[----:B------:R-:W-:Y:S02]  /*1500*/  @!P0 FMUL R23, R23, 0.5 ;  /* 0x3f00000017178820 */ /* 0x000fe40000400000 */
[----:B------:R-:W-:-:S04]  /*1510*/  @!P3 FMUL R25, R25, 0.5 ;  /* 0x3f0000001919b820 */ /* 0x000fc80000400000 */
[----:B------:R-:W1:Y:S01]  /*1520*/  MUFU.EX2 R27, R25 ;  /* 0x00000019001b7308 */ /* 0x000e620000000800 */
[----:B0-----:R-:W-:Y:S01]  /*1530*/  FMUL R21, R21, R28 ;  /* 0x0000001c15157220 */ /* 0x001fe20000400000 */
[----:B------:R-:W-:Y:S01]  /*1540*/  FADD R28, RZ, -R19 ;  /* 0x80000013ff1c7221 */ /* 0x000fe20000000000 */
[----:B------:R-:W-:Y:S02]  /*1550*/  @!P2 FMUL R26, R26, 0.5 ;  /* 0x3f0000001a1aa820 */ /* 0x000fe40000400000 */
[----:B------:R-:W-:Y:S01]  /*1560*/  FMUL R16, R16, R21 ;  /* 0x0000001510107220 */ /* 0x000fe20000400000 */
[----:B------:R-:W-:Y:S02]  /*1570*/  FMUL R22, R28, 1.4426950216293334961 ;  /* 0x3fb8aa3b1c167820 */ /* 0x000fe40000400000 */
[----:B------:R-:W0:Y:S03]  /*1580*/  MUFU.EX2 R28, R23 ;  /* 0x00000017001c7308 */ /* 0x000e260000000800 */
[----:B------:R-:W-:Y:S01]  /*1590*/  FSETP.GEU.AND P1, PT, R22, -126, PT ;  /* 0xc2fc00001600780b */ /* 0x000fe20003f2e000 */
[----:B-1----:R-:W-:-:S04]  /*15a0*/  @!P3 FMUL R27, R27, R27 ;  /* 0x0000001b1b1bb220 */ /* 0x002fc80000400000 */
[----:B------:R-:W1:Y:S01]  /*15b0*/  MUFU.EX2 R29, R26 ;  /* 0x0000001a001d7308 */ /* 0x000e620000000800 */
[----:B------:R-:W-:Y:S01]  /*15c0*/  FADD R27, R27, 1 ;  /* 0x3f8000001b1b7421 */ /* 0x000fe20000000000 */
[----:B0-----:R-:W-:-:S06]  /*15d0*/  @!P0 FMUL R28, R28, R28 ;  /* 0x0000001c1c1c8220 */ /* 0x001fcc0000400000 */
[----:B------:R-:W-:Y:S01]  /*15e0*/  @!P1 FMUL R22, R22, 0.5 ;  /* 0x3f00000016169820 */ /* 0x000fe20000400000 */
[----:B------:R-:W-:-:S05]  /*15f0*/  FADD R25, R28, 1 ;  /* 0x3f8000001c197421 */ /* 0x000fca0000000000 */
[----:B------:R-:W0:Y:S01]  /*1600*/  MUFU.EX2 R22, R22 ;  /* 0x0000001600167308 */ /* 0x000e220000000800 */
[----:B-1----:R-:W-:Y:S01]  /*1610*/  @!P2 FMUL R29, R29, R29 ;  /* 0x0000001d1d1da220 */ /* 0x002fe20000400000 */
[----:B------:R-:W-:Y:S02]  /*1620*/  FSETP.GT.AND P2, PT, R27, 8.50705917302346158658e+37, PT ;  /* 0x7e8000001b00780b */ /* 0x000fe40003f44000 */
[----:B------:R-:W-:Y:S01]  /*1630*/  FSETP.GT.AND P0, PT, R25, 8.50705917302346158658e+37, PT ;  /* 0x7e8000001900780b */ /* 0x000fe20003f04000 */
[----:B------:R-:W-:Y:S01]  /*1640*/  FADD R29, R29, 1 ;  /* 0x3f8000001d1d7421 */ /* 0x000fe20000000000 */
[----:B------:R-:W-:-:S04]  /*1650*/  FSEL R21, R20, 1, P2 ;  /* 0x3f80000014157808 */ /* 0x000fc80001000000 */
[----:B------:R-:W-:-:S04]  /*1660*/  FSETP.GT.AND P3, PT, R29, 8.50705917302346158658e+37, PT ;  /* 0x7e8000001d00780b */ /* 0x000fc80003f64000 */
[----:B------:R-:W-:Y:S01]  /*1670*/  FSEL R28, R20, 1, P3 ;  /* 0x3f800000141c7808 */ /* 0x000fe20001800000 */
[----:B------:R-:W-:Y:S01]  /*1680*/  @P2 FMUL R27, R27, 0.25 ;  /* 0x3e8000001b1b2820 */ /* 0x000fe20000400000 */
[----:B0-----:R-:W-:Y:S01]  /*1690*/  @!P1 FMUL R22, R22, R22 ;  /* 0x0000001616169220 */ /* 0x001fe20000400000 */
[----:B------:R-:W-:Y:S02]  /*16a0*/  @P0 FMUL R25, R25, 0.25 ;  /* 0x3e80000019190820 */ /* 0x000fe40000400000 */
[----:B------:R0:W1:Y:S04]  /*16b0*/  MUFU.RCP R26, R27 ;  /* 0x0000001b001a7308 */ /* 0x0000680000001000 */
[----:B------:R-:W-:-:S04]  /*16c0*/  @P3 FMUL R29, R29, 0.25 ;  /* 0x3e8000001d1d3820 */ /* 0x000fc80000400000 */
[----:B------:R-:W2:Y:S01]  /*16d0*/  MUFU.RCP R23, R29 ;  /* 0x0000001d00177308 */ /* 0x000ea20000001000 */
[----:B0-----:R-:W-:Y:S01]  /*16e0*/  FADD R27, R22, 1 ;  /* 0x3f800000161b7421 */ /* 0x001fe20000000000 */
[----:B------:R-:W-:-:S04]  /*16f0*/  FSEL R22, R20, 1, P0 ;  /* 0x3f80000014167808 */ /* 0x000fc80000000000 */
[----:B------:R-:W-:Y:S01]  /*1700*/  FSETP.GT.AND P0, PT, R27, 8.50705917302346158658e+37, PT ;  /* 0x7e8000001b00780b */ /* 0x000fe20003f04000 */
[----:B-1----:R-:W-:Y:S01]  /*1710*/  FMUL R26, R26, R21 ;  /* 0x000000151a1a7220 */ /* 0x002fe20000400000 */
[----:B------:R-:W0:Y:S02]  /*1720*/  MUFU.RCP R25, R25 ;  /* 0x0000001900197308 */ /* 0x000e240000001000 */
[----:B------:R-:W-:Y:S01]  /*1730*/  FSEL R20, R20, 1, P0 ;  /* 0x3f80000014147808 */ /* 0x000fe20000000000 */
[----:B------:R-:W-:Y:S01]  /*1740*/  FMUL R17, R17, R26 ;  /* 0x0000001a11117220 */ /* 0x000fe20000400000 */
[----:B------:R-:W-:Y:S01]  /*1750*/  LOP3.LUT R26, R2, 0x800, RZ, 0xfc, !PT ;  /* 0x00000800021a7812 */ /* 0x000fe200078efcff */
[----:B--2---:R-:W-:-:S03]  /*1760*/  FMUL R21, R23, R28 ;  /* 0x0000001c17157220 */ /* 0x004fc60000400000 */
[----:B------:R-:W-:-:S03]  /*1770*/  LOP3.LUT R26, R26, 0xbf0, RZ, 0xc0, !PT ;  /* 0x00000bf01a1a7812 */ /* 0x000fc600078ec0ff */
[----:B------:R-:W-:Y:S01]  /*1780*/  @P0 FMUL R27, R27, 0.25 ;  /* 0x3e8000001b1b0820 */ /* 0x000fe20000400000 */
[----:B------:R-:W-:Y:S01]  /*1790*/  FMUL R18, R18, R21 ;  /* 0x0000001512127220 */ /* 0x000fe20000400000 */
[----:B------:R-:W-:Y:S01]  /*17a0*/  ISETP.GE.AND P0, PT, R24, 0x40, PT ;  /* 0x000000401800780c */ /* 0x000fe20003f06270 */
[----:B0-----:R-:W-:Y:S02]  /*17b0*/  FMUL R23, R25, R22 ;  /* 0x0000001619177220 */ /* 0x001fe40000400000 */
[----:B------:R-:W0:Y:S01]  /*17c0*/  S2R R22, SR_TID.X ;  /* 0x0000000000167919 */ /* 0x000e220000002100 */
[----:B------:R-:W1:Y:S01]  /*17d0*/  MUFU.RCP R27, R27 ;  /* 0x0000001b001b7308 */ /* 0x000e620000001000 */
[----:B------:R-:W-:Y:S01]  /*17e0*/  FMUL R12, R12, R23 ;  /* 0x000000170c0c7220 */ /* 0x000fe20000400000 */
[----:B------:R-:W-:-:S04]  /*17f0*/  LOP3.LUT R23, R2, 0x400, RZ, 0xfc, !PT ;  /* 0x0000040002177812 */ /* 0x000fc800078efcff */
[----:B------:R-:W-:-:S04]  /*1800*/  LOP3.LUT R23, R23, 0x7f0, RZ, 0xc0, !PT ;  /* 0x000007f017177812 */ /* 0x000fc800078ec0ff */
[----:B------:R-:W-:Y:S01]  /*1810*/  IADD3 R23, R23, UR4, RZ ;  /* 0x0000000417177c10 */ /* 0x000fe2000fffe0ff */
[----:B-1----:R-:W-:Y:S01]  /*1820*/  FMUL R20, R27, R20 ;  /* 0x000000141b147220 */ /* 0x002fe20000400000 */
[----:B------:R-:W-:-:S03]  /*1830*/  SHF.R.S32.HI R27, RZ, 0x1f, R24 ;  /* 0x0000001fff1b7819 */ /* 0x000fc60000011418 */
[----:B------:R-:W-:Y:S01]  /*1840*/  FMUL R19, R19, R20 ;  /* 0x0000001413137220 */ /* 0x000fe20000400000 */
[----:B------:R-:W-:Y:S02]  /*1850*/  LEA.HI R27, R27, R24, RZ, 0x4 ;  /* 0x000000181b1b7211 */ /* 0x000fe400078f20ff */
[C---:B0-----:R-:W-:Y:S02]  /*1860*/  SHF.L.U32 R25, R22.reuse, 0x4, RZ ;  /* 0x0000000416197819 */ /* 0x041fe400000006ff */
[----:B------:R-:W-:Y:S02]  /*1870*/  LOP3.LUT R22, R22, 0xfc, RZ, 0xc0, !PT ;  /* 0x000000fc16167812 */ /* 0x000fe400078ec0ff */
[----:B------:R-:W-:Y:S02]  /*1880*/  LOP3.LUT R25, R25, 0xff0, RZ, 0xc0, !PT ;  /* 0x00000ff019197812 */ /* 0x000fe400078ec0ff */
[----:B------:R-:W-:Y:S02]  /*1890*/  LEA R21, R22, UR4, 0x2 ;  /* 0x0000000416157c11 */ /* 0x000fe4000f8e10ff */
[----:B------:R-:W-:-:S04]  /*18a0*/  IADD3 R28, R25, UR4, RZ ;  /* 0x00000004191c7c10 */ /* 0x000fc8000fffe0ff */
[----:B------:R-:W-:-:S05]  /*18b0*/  LEA R25, R25, R28, 0x2 ;  /* 0x0000001c19197211 */ /* 0x000fca00078e10ff */
[----:B------:R0:W-:Y:S04]  /*18c0*/  STS.128 [R25], R12 ;  /* 0x0000000c19007388 */ /* 0x0001e80000000c00 */
[----:B------:R1:W-:Y:S04]  /*18d0*/  STS.128 [R25+0x10], R4 ;  /* 0x0000100419007388 */ /* 0x0003e80000000c00 */
[----:B------:R2:W-:Y:S04]  /*18e0*/  STS.128 [R25+0x20], R8 ;  /* 0x0000200819007388 */ /* 0x0005e80000000c00 */
[----:B------:R3:W-:Y:S01]  /*18f0*/  STS.128 [R25+0x30], R16 ;  /* 0x0000301019007388 */ /* 0x0007e20000000c00 */
[----:B0-----:R-:W-:Y:S01]  /*1900*/  LEA R12, R2, R23, 0x2 ;  /* 0x00000017020c7211 */ /* 0x001fe200078e10ff */
[----:B------:R-:W-:Y:S01]  /*1910*/  BAR.SYNC.DEFER_BLOCKING 0x0 ;  /* 0x0000000000007b1d */ /* 0x000fe20000010000 */
[----:B-1----:R-:W-:-:S02]  /*1920*/  IADD3 R5, R26, UR4, RZ ;  /* 0x000000041a057c10 */ /* 0x002fc4000fffe0ff */
[C---:B------:R-:W-:Y:S02]  /*1930*/  LEA R4, R2.reuse, R21, 0x2 ;  /* 0x0000001502047211 */ /* 0x040fe400078e10ff */
[----:B------:R-:W-:-:S03]  /*1940*/  LEA R20, R2, R5, 0x2 ;  /* 0x0000000502147211 */ /* 0x000fc600078e10ff */
[----:B--2---:R-:W0:Y:S01]  /*1950*/  LDC.64 R8, c[0x0][0x238] ;  /* 0x00008e00ff087b82 */ /* 0x004e220000000a00 */
[C---:B------:R-:W-:Y:S02]  /*1960*/  SHF.L.U32 R10, R27.reuse, 0x9, RZ ;  /* 0x000000091b0a7819 */ /* 0x040fe400000006ff */
[----:B------:R-:W-:Y:S02]  /*1970*/  LOP3.LUT R27, R27, 0xfffffff0, RZ, 0xc0, !PT ;  /* 0xfffffff01b1b7812 */ /* 0x000fe400078ec0ff */
[----:B---3--:R-:W-:Y:S02]  /*1980*/  LOP3.LUT R17, R10, 0xffffe000, RZ, 0xc0, !PT ;  /* 0xffffe0000a117812 */ /* 0x008fe400078ec0ff */
[----:B------:R-:W-:Y:S02]  /*1990*/  PRMT R11, R0, 0x6540, R3 ;  /* 0x00006540000b7816 */ /* 0x000fe40000000003 */
[----:B------:R-:W-:Y:S02]  /*19a0*/  IADD3 R24, R17, R24, -R27 ;  /* 0x0000001811187210 */ /* 0x000fe40007ffe81b */
[----:B------:R-:W-:-:S02]  /*19b0*/  LOP3.LUT R19, R11, 0x40, RZ, 0xfc, !PT ;  /* 0x000000400b137812 */ /* 0x000fc400078efcff */
[C---:B------:R-:W-:Y:S02]  /*19c0*/  LOP3.LUT R17, R11.reuse, 0x80, RZ, 0xfc, !PT ;  /* 0x000000800b117812 */ /* 0x040fe400078efcff */
[C---:B------:R-:W-:Y:S01]  /*19d0*/  LOP3.LUT R3, R11.reuse, 0xc0, RZ, 0xfc, !PT ;  /* 0x000000c00b037812 */ /* 0x040fe200078efcff */
[----:B------:R-:W1:Y:S01]  /*19e0*/  LDS.128 R4, [R4] ;  /* 0x0000000004047984 */ /* 0x000e620000000c00 */
[----:B------:R-:W-:Y:S02]  /*19f0*/  ISETP.LT.AND P1, PT, R11, 0x200, !P0 ;  /* 0x000002000b00780c */ /* 0x000fe40004721270 */
[----:B------:R-:W-:Y:S01]  /*1a00*/  ISETP.LT.AND P2, PT, R19, 0x200, !P0 ;  /* 0x000002001300780c */ /* 0x000fe20004741270 */
[----:B------:R-:W2:Y:S01]  /*1a10*/  LDS.128 R12, [R12+0x1000] ;  /* 0x001000000c0c7984 */ /* 0x000ea20000000c00 */
[----:B------:R-:W-:Y:S02]  /*1a20*/  ISETP.LT.AND P3, PT, R17, 0x200, !P0 ;  /* 0x000002001100780c */ /* 0x000fe40004761270 */
[----:B------:R-:W-:Y:S01]  /*1a30*/  LEA R11, R11, R24, 0x4 ;  /* 0x000000180b0b7211 */ /* 0x000fe200078e20ff */
[----:B------:R-:W3:Y:S01]  /*1a40*/  LDS.128 R20, [R20+0x2000] ;  /* 0x0020000014147984 */ /* 0x000ee20000000c00 */
[----:B------:R-:W-:-:S02]  /*1a50*/  ISETP.LT.AND P0, PT, R3, 0x200, !P0 ;  /* 0x000002000300780c */ /* 0x000fc40004701270 */
[-C--:B------:R-:W-:Y:S01]  /*1a60*/  LEA R19, R19, R24.reuse, 0x4 ;  /* 0x0000001813137211 */ /* 0x080fe200078e20ff */
[--C-:B0-----:R-:W-:Y:S01]  /*1a70*/  IMAD.WIDE R10, R11, 0x4, R8.reuse ;  /* 0x000000040b0a7825 */ /* 0x101fe200078e0208 */
[----:B------:R-:W-:Y:S02]  /*1a80*/  LEA R25, R17, R24, 0x4 ;  /* 0x0000001811197211 */ /* 0x000fe400078e20ff */
[----:B------:R-:W-:Y:S01]  /*1a90*/  LOP3.LUT R0, R2, 0xc00, RZ, 0xfc, !PT ;  /* 0x00000c0002007812 */ /* 0x000fe200078efcff */
[----:B------:R-:W-:-:S03]  /*1aa0*/  IMAD.WIDE R16, R19, 0x4, R8 ;  /* 0x0000000413107825 */ /* 0x000fc600078e0208 */
[----:B------:R-:W-:Y:S01]  /*1ab0*/  LOP3.LUT R0, R0, 0xff0, RZ, 0xc0, !PT ;  /* 0x00000ff000007812 */ /* 0x000fe200078ec0ff */
[----:B------:R-:W-:-:S03]  /*1ac0*/  IMAD.WIDE R18, R25, 0x4, R8 ;  /* 0x0000000419127825 */ /* 0x000fc600078e0208 */
[----:B------:R-:W-:-:S04]  /*1ad0*/  IADD3 R27, R0, UR4, RZ ;  /* 0x00000004001b7c10 */ /* 0x000fc8000fffe0ff */
[----:B------:R-:W-:Y:S01]  /*1ae0*/  LEA R27, R2, R27, 0x2 ;  /* 0x0000001b021b7211 */ /* 0x000fe200078e10ff */
[----:B-1----:R0:W-:Y:S04]  /*1af0*/  @P1 STG.E.128 desc[UR6][R10.64], R4 ;  /* 0x000000040a001986 */ /* 0x0021e8000c101d06 */
[----:B--2---:R0:W-:Y:S04]  /*1b00*/  @P2 STG.E.128 desc[UR6][R16.64], R12 ;  /* 0x0000000c10002986 */ /* 0x0041e8000c101d06 */
[----:B---3--:R0:W-:Y:S02]  /*1b10*/  @P3 STG.E.128 desc[UR6][R18.64], R20 ;  /* 0x0000001412003986 */ /* 0x0081e4000c101d06 */
[----:B0-----:R-:W-:Y:S05]  /*1b20*/  @!P0 EXIT ;  /* 0x000000000000894d */ /* 0x001fea0003800000 */
[----:B0-----:R-:W0:Y:S01]  /*1b30*/  LDS.128 R4, [R27+0x3000] ;  /* 0x003000001b047984 */ /* 0x001e220000000c00 */
[----:B------:R-:W-:-:S05]  /*1b40*/  LEA R3, R3, R24, 0x4 ;  /* 0x0000001803037211 */ /* 0x000fca00078e20ff */
[----:B------:R-:W-:-:S05]  /*1b50*/  IMAD.WIDE R8, R3, 0x4, R8 ;  /* 0x0000000403087825 */ /* 0x000fca00078e0208 */
[----:B0-----:R-:W-:Y:S01]  /*1b60*/  STG.E.128 desc[UR6][R8.64], R4 ;  /* 0x0000000408007986 */ /* 0x001fe2000c101d06 */
[----:B------:R-:W-:Y:S05]  /*1b70*/  EXIT ;  /* 0x000000000000794d */ /* 0x000fea0003800000 */
.L_x_0:
[----:B------:R-:W-:-:S00]  /*1b80*/  BRA `(.L_x_0) ;  /* 0xfffffffc00fc7947 */ /* 0x000fc0000383ffff */
[----:B------:R-:W-:-:S00]  /*1b90*/  NOP ;  /* 0x0000000000007918 */ /* 0x000fc00000000000 */
        /* <DEDUP_REMOVED lines=14> */
.L_x_1:


//--------------------- .nv.global.init           --------------------------
	.section	.nv.global.init,"aw",@progbits
.nv.global.init:
	.type		_$_str,@object
	.size		_$_str,(_$_str_$_2 - _$_str)
_$_str:
        /*0000*/ 	.byte	0x5f, 0x5f, 0x43, 0x55, 0x44, 0x41, 0x5f, 0x46, 0x54, 0x5a, 0x00
	.type		_$_str_$_2,@object
	.size		_$_str_$_2,(.L_1 - _$_str_$_2)
_$_str_$_2:
        /*000b*/ 	.byte	0x5f, 0x5f, 0x43, 0x55, 0x44, 0x41, 0x5f, 0x50, 0x52, 0x45, 0x43, 0x5f, 0x53, 0x51, 0x52, 0x54
        /*001b*/ 	.byte	0x00
.L_1:


//--------------------- .nv.shared.triton_poi_fused__native_batch_norm_legit_no_training_silu_31 --------------------------
	.section	.nv.shared.triton_poi_fused__native_batch_norm_legit_no_training_silu_31,"aw",@nobits
	.sectionflags	@""
	.align	16
	.zero		1024


//--------------------- .nv.constant0.triton_poi_fused__native_batch_norm_legit_no_training_silu_31 --------------------------
	.section	.nv.constant0.triton_poi_fused__native_batch_norm_legit_no_training_silu_31,"a",@progbits
	.sectionflags	@""
	.align	4
.nv.constant0.triton_poi_fused__native_batch_norm_legit_no_training_silu_31:
	.zero		584
